	.headerflags	@"EF_CUDA_TEXMODE_UNIFIED EF_CUDA_64BIT_ADDRESS EF_CUDA_ACCELERATORS EF_CUDA_SM90 EF_CUDA_VIRTUAL_SM(EF_CUDA_SM90)"
	.elftype	@"ET_EXEC"


//--------------------- .nv.info                  --------------------------
	.section	.nv.info,"",@"SHT_CUDA_INFO"
	.align	4


	//----- nvinfo : EIATTR_REGCOUNT
	.align		4
        /*0000*/ 	.byte	0x04, 0x2f
        /*0002*/ 	.short	(.L_3 - .L_2)
	.align		4
.L_2:
        /*0004*/ 	.word	index@(triton_poi_fused_cat_34)
        /*0008*/ 	.word	0x0000001a


	//----- nvinfo : EIATTR_MIN_STACK_SIZE
	.align		4
.L_3:
        /*000c*/ 	.byte	0x04, 0x12
        /*000e*/ 	.short	(.L_5 - .L_4)
	.align		4
.L_4:
        /*0010*/ 	.word	index@(triton_poi_fused_cat_34)
        /*0014*/ 	.word	0x00000000


	//----- nvinfo : EIATTR_FRAME_SIZE
	.align		4
.L_5:
        /*0018*/ 	.byte	0x04, 0x11
        /*001a*/ 	.short	(.L_7 - .L_6)
	.align		4
.L_6:
        /*001c*/ 	.word	index@(triton_poi_fused_cat_34)
        /*0020*/ 	.word	0x00000000


	//----- nvinfo : EIATTR_MIN_STACK_SIZE
	.align		4
.L_7:
        /*0024*/ 	.byte	0x04, 0x12
        /*0026*/ 	.short	(.L_9 - .L_8)
	.align		4
.L_8:
        /*0028*/ 	.word	index@(triton_poi_fused_cat_34)
        /*002c*/ 	.word	0x00000000
.L_9:


//--------------------- .nv.info.triton_poi_fused_cat_34 --------------------------
	.section	.nv.info.triton_poi_fused_cat_34,"",@"SHT_CUDA_INFO"
	.sectionflags	@""
	.align	4


	//----- nvinfo : EIATTR_CUDA_API_VERSION
	.align		4
        /*0000*/ 	.byte	0x04, 0x37
        /*0002*/ 	.short	(.L_11 - .L_10)
.L_10:
        /*0004*/ 	.word	0x0000007c


	//----- nvinfo : EIATTR_KPARAM_INFO
	.align		4
.L_11:
        /*0008*/ 	.byte	0x04, 0x17
        /*000a*/ 	.short	(.L_13 - .L_12)
.L_12:
        /*000c*/ 	.word	0x00000000
        /*0010*/ 	.short	0x0007
        /*0012*/ 	.short	0x0038
        /*0014*/ 	.byte	0x00, 0xf0, 0x11, 0x00


	//----- nvinfo : EIATTR_KPARAM_INFO
	.align		4
.L_13:
        /*0018*/ 	.byte	0x04, 0x17
        /*001a*/ 	.short	(.L_15 - .L_14)
.L_14:
        /*001c*/ 	.word	0x00000000
        /*0020*/ 	.short	0x0006
        /*0022*/ 	.short	0x0030
        /*0024*/ 	.byte	0x00, 0xf4, 0x21, 0x00


	//----- nvinfo : EIATTR_KPARAM_INFO
	.align		4
.L_15:
        /*0028*/ 	.byte	0x04, 0x17
        /*002a*/ 	.short	(.L_17 - .L_16)
.L_16:
        /*002c*/ 	.word	0x00000000
        /*0030*/ 	.short	0x0005
        /*0032*/ 	.short	0x0028
        /*0034*/ 	.byte	0x00, 0xf4, 0x21, 0x00


	//----- nvinfo : EIATTR_KPARAM_INFO
	.align		4
.L_17:
        /*0038*/ 	.byte	0x04, 0x17
        /*003a*/ 	.short	(.L_19 - .L_18)
.L_18:
        /*003c*/ 	.word	0x00000000
        /*0040*/ 	.short	0x0004
        /*0042*/ 	.short	0x0020
        /*0044*/ 	.byte	0x00, 0xf4, 0x21, 0x00


	//----- nvinfo : EIATTR_KPARAM_INFO
	.align		4
.L_19:
        /*0048*/ 	.byte	0x04, 0x17
        /*004a*/ 	.short	(.L_21 - .L_20)
.L_20:
        /*004c*/ 	.word	0x00000000
        /*0050*/ 	.short	0x0003
        /*0052*/ 	.short	0x0018
        /*0054*/ 	.byte	0x00, 0xf4, 0x21, 0x00


	//----- nvinfo : EIATTR_KPARAM_INFO
	.align		4
.L_21:
        /*0058*/ 	.byte	0x04, 0x17
        /*005a*/ 	.short	(.L_23 - .L_22)
.L_22:
        /*005c*/ 	.word	0x00000000
        /*0060*/ 	.short	0x0002
        /*0062*/ 	.short	0x0010
        /*0064*/ 	.byte	0x00, 0xf4, 0x21, 0x00


	//----- nvinfo : EIATTR_KPARAM_INFO
	.align		4
.L_23:
        /*0068*/ 	.byte	0x04, 0x17
        /*006a*/ 	.short	(.L_25 - .L_24)
.L_24:
        /*006c*/ 	.word	0x00000000
        /*0070*/ 	.short	0x0001
        /*0072*/ 	.short	0x0008
        /*0074*/ 	.byte	0x00, 0xf4, 0x21, 0x00


	//----- nvinfo : EIATTR_KPARAM_INFO
	.align		4
.L_25:
        /*0078*/ 	.byte	0x04, 0x17
        /*007a*/ 	.short	(.L_27 - .L_26)
.L_26:
        /*007c*/ 	.word	0x00000000
        /*0080*/ 	.short	0x0000
        /*0082*/ 	.short	0x0000
        /*0084*/ 	.byte	0x00, 0xf4, 0x21, 0x00


	//----- nvinfo : EIATTR_SPARSE_MMA_MASK
	.align		4
.L_27:
        /*0088*/ 	.byte	0x03, 0x50
        /*008a*/ 	.short	0x0000


	//----- nvinfo : EIATTR_MAXREG_COUNT
	.align		4
        /*008c*/ 	.byte	0x03, 0x1b
        /*008e*/ 	.short	0x00ff


	//----- nvinfo : EIATTR_EXIT_INSTR_OFFSETS
	.align		4
        /*0090*/ 	.byte	0x04, 0x1c
        /*0092*/ 	.short	(.L_29 - .L_28)


	//   ....[0]....
.L_28:
        /*0094*/ 	.word	0x00000660


	//----- nvinfo : EIATTR_REQNTID
	.align		4
.L_29:
        /*0098*/ 	.byte	0x04, 0x10
        /*009a*/ 	.short	(.L_31 - .L_30)
.L_30:
        /*009c*/ 	.word	0x00000100
        /*00a0*/ 	.word	0x00000001
        /*00a4*/ 	.word	0x00000001


	//----- nvinfo : EIATTR_CBANK_PARAM_SIZE
	.align		4
.L_31:
        /*00a8*/ 	.byte	0x03, 0x19
        /*00aa*/ 	.short	0x003c


	//----- nvinfo : EIATTR_PARAM_CBANK
	.align		4
        /*00ac*/ 	.byte	0x04, 0x0a
        /*00ae*/ 	.short	(.L_33 - .L_32)
	.align		4
.L_32:
        /*00b0*/ 	.word	index@(.nv.constant0.triton_poi_fused_cat_34)
        /*00b4*/ 	.short	0x0210
        /*00b6*/ 	.short	0x003c


	//----- nvinfo : EIATTR_SW_WAR
	.align		4
.L_33:
        /*00b8*/ 	.byte	0x04, 0x36
        /*00ba*/ 	.short	(.L_35 - .L_34)
.L_34:
        /*00bc*/ 	.word	0x00000008
.L_35:


//--------------------- .nv.callgraph             --------------------------
	.section	.nv.callgraph,"",@"SHT_CUDA_CALLGRAPH"
	.align	4
	.sectionentsize	8
	.align		4
        /*0000*/ 	.word	0x00000000
	.align		4
        /*0004*/ 	.word	0xffffffff
	.align		4
        /*0008*/ 	.word	0x00000000
	.align		4
        /*000c*/ 	.word	0xfffffffe
	.align		4
        /*0010*/ 	.word	0x00000000
	.align		4
        /*0014*/ 	.word	0xfffffffd
	.align		4
        /*0018*/ 	.word	0x00000000
	.align		4
        /*001c*/ 	.word	0xfffffffc


//--------------------- .nv.constant4             --------------------------
	.section	.nv.constant4,"a",@progbits
	.align	8
	.align		8
.nv.constant4:
        /*0000*/ 	.dword	_$_str
	.align		8
        /*0008*/ 	.dword	_$_str_$_2


//--------------------- .text.triton_poi_fused_cat_34 --------------------------
	.section	.text.triton_poi_fused_cat_34,"ax",@progbits
	.align	128
        .global         triton_poi_fused_cat_34
        .type           triton_poi_fused_cat_34,@function
        .size           triton_poi_fused_cat_34,(.L_x_1 - triton_poi_fused_cat_34)
        .other          triton_poi_fused_cat_34,@"STO_CUDA_ENTRY STV_DEFAULT"
triton_poi_fused_cat_34:
.text.triton_poi_fused_cat_34:
[----:B------:R-:W-:Y:S01]  /*0000*/  LDC R1, c[0x0][0x28] ;  /* 0x00000a00ff017b82 */ /* 0x000fe20000000800 */
[----:B------:R-:W1:Y:S01]  /*0010*/  S2R R0, SR_TID.X ;  /* 0x0000000000007919 */ /* 0x000e620000002100 */
[----:B------:R-:W-:Y:S01]  /*0020*/  IMAD.MOV.U32 R11, RZ, RZ, RZ ;  /* 0x000000ffff0b7224 */ /* 0x000fe200078e00ff */
[----:B------:R-:W-:-:S05]  /*0030*/  ULDC.64 UR4, c[0x0][0x208] ;  /* 0x0000820000047ab9 */ /* 0x000fca0000000a00 */
[----:B------:R-:W2:Y:S01]  /*0040*/  LDC.64 R16, c[0x0][0x218] ;  /* 0x00008600ff107b82 */ /* 0x000ea20000000a00 */
[----:B------:R-:W3:Y:S07]  /*0050*/  S2R R3, SR_CTAID.X ;  /* 0x0000000000037919 */ /* 0x000eee0000002500 */
[----:B------:R-:W4:Y:S08]  /*0060*/  LDC.64 R18, c[0x0][0x220] ;  /* 0x00008800ff127b82 */ /* 0x000f300000000a00 */
[----:B------:R-:W5:Y:S08]  /*0070*/  LDC.64 R8, c[0x0][0x230] ;  /* 0x00008c00ff087b82 */ /* 0x000f700000000a00 */
[----:B------:R-:W2:Y:S01]  /*0080*/  LDC.64 R6, c[0x0][0x238] ;  /* 0x00008e00ff067b82 */ /* 0x000ea20000000a00 */
[----:B-1----:R-:W-:-:S05]  /*0090*/  IMAD.SHL.U32 R0, R0, 0x2, RZ ;  /* 0x0000000200007824 */ /* 0x002fca00078e00ff */
[----:B------:R-:W-:-:S05]  /*00a0*/  LOP3.LUT R0, R0, 0x1fe, RZ, 0xc0, !PT ;  /* 0x000001fe00007812 */ /* 0x000fca00078ec0ff */
[----:B---3--:R-:W-:Y:S02]  /*00b0*/  IMAD R10, R3, 0x200, R0 ;  /* 0x00000200030a7824 */ /* 0x008fe400078e0200 */
[----:B------:R-:W1:Y:S03]  /*00c0*/  LDC.64 R2, c[0x0][0x228] ;  /* 0x00008a00ff027b82 */ /* 0x000e660000000a00 */
[----:B------:R-:W-:-:S04]  /*00d0*/  SHF.R.S32.HI R5, RZ, 0x1f, R10 ;  /* 0x0000001fff057819 */ /* 0x000fc8000001140a */
[----:B------:R-:W-:-:S04]  /*00e0*/  LEA.HI R4, R5, R10, RZ, 0xa ;  /* 0x0000000a05047211 */ /* 0x000fc800078f50ff */
[----:B------:R-:W-:-:S04]  /*00f0*/  SHF.R.S32.HI R15, RZ, 0xa, R4 ;  /* 0x0000000aff0f7819 */ /* 0x000fc80000011404 */
[----:B------:R-:W-:-:S04]  /*0100*/  LEA.HI R0, R15, R15, RZ, 0x8 ;  /* 0x0000000f0f007211 */ /* 0x000fc800078f40ff */
[----:B------:R-:W-:-:S05]  /*0110*/  LOP3.LUT R0, R0, 0xffffff00, RZ, 0xc0, !PT ;  /* 0xffffff0000007812 */ /* 0x000fca00078ec0ff */
[----:B------:R-:W-:Y:S02]  /*0120*/  IMAD.IADD R15, R15, 0x1, -R0 ;  /* 0x000000010f0f7824 */ /* 0x000fe400078e0a00 */
[----:B------:R-:W-:Y:S02]  /*0130*/  IMAD.MOV.U32 R0, RZ, RZ, RZ ;  /* 0x000000ffff007224 */ /* 0x000fe400078e00ff */
[C---:B-1----:R-:W-:Y:S01]  /*0140*/  IMAD.WIDE R2, R15.reuse, 0x4, R2 ;  /* 0x000000040f027825 */ /* 0x042fe200078e0202 */
[----:B------:R-:W-:-:S13]  /*0150*/  ISETP.GT.AND P1, PT, R15, 0x7f, PT ;  /* 0x0000007f0f00780c */ /* 0x000fda0003f24270 */
[----:B------:R-:W3:Y:S04]  /*0160*/  @P1 LDG.E.EL R0, desc[UR4][R2.64+-0x200] ;  /* 0xfffe000402001981 */ /* 0x000ee8000c2e1900 */
[----:B------:R1:W3:Y:S01]  /*0170*/  @P1 LDG.E.EL R11, desc[UR4][R2.64+-0x200] ;  /* 0xfffe0004020b1981 */ /* 0x0002e2000c2e1900 */
[----:B------:R-:W-:Y:S01]  /*0180*/  LEA.HI R20, R5, R10, RZ, 0x12 ;  /* 0x0000000a05147211 */ /* 0x000fe200078f90ff */
[----:B------:R-:W-:Y:S01]  /*0190*/  IMAD.MOV.U32 R12, RZ, RZ, RZ ;  /* 0x000000ffff0c7224 */ /* 0x000fe200078e00ff */
[----:B------:R-:W-:Y:S01]  /*01a0*/  LOP3.LUT R5, R4, 0xfffffc00, RZ, 0xc0, !PT ;  /* 0xfffffc0004057812 */ /* 0x000fe200078ec0ff */
[----:B------:R-:W-:Y:S01]  /*01b0*/  IMAD.MOV.U32 R14, RZ, RZ, RZ ;  /* 0x000000ffff0e7224 */ /* 0x000fe200078e00ff */
[----:B------:R-:W-:Y:S01]  /*01c0*/  SHF.R.S32.HI R13, RZ, 0x12, R20 ;  /* 0x00000012ff0d7819 */ /* 0x000fe20000011414 */
[----:B----4-:R-:W-:-:S04]  /*01d0*/  IMAD.WIDE R22, R15, 0x4, R18 ;  /* 0x000000040f167825 */ /* 0x010fc800078e0212 */
[----:B------:R-:W-:Y:S01]  /*01e0*/  IMAD.IADD R4, R10, 0x1, -R5 ;  /* 0x000000010a047824 */ /* 0x000fe200078e0a05 */
[----:B------:R-:W-:Y:S01]  /*01f0*/  LOP3.LUT R19, R20, 0xfffc0000, RZ, 0xc0, !PT ;  /* 0xfffc000014137812 */ /* 0x000fe200078ec0ff */
[----:B------:R-:W4:Y:S02]  /*0200*/  @P1 LDG.E.EL R12, desc[UR4][R22.64+-0x200] ;  /* 0xfffe0004160c1981 */ /* 0x000f24000c2e1900 */
[----:B------:R-:W-:Y:S01]  /*0210*/  IMAD R4, R13, 0x20000, R4 ;  /* 0x000200000d047824 */ /* 0x000fe200078e0204 */
[C---:B------:R-:W-:Y:S01]  /*0220*/  ISETP.GE.AND P0, PT, R15.reuse, 0x80, PT ;  /* 0x000000800f00780c */ /* 0x040fe20003f06270 */
[----:B------:R-:W4:Y:S02]  /*0230*/  @P1 LDG.E.EL R14, desc[UR4][R22.64+-0x200] ;  /* 0xfffe0004160e1981 */ /* 0x000f24000c2e1900 */
[----:B------:R-:W-:-:S05]  /*0240*/  IMAD R4, R15, 0x400, R4 ;  /* 0x000004000f047824 */ /* 0x000fca00078e0204 */
[----:B-1----:R-:W-:Y:S02]  /*0250*/  IADD3 R3, R4, -0x20000, RZ ;  /* 0xfffe000004037810 */ /* 0x002fe40007ffe0ff */
[----:B------:R-:W-:-:S03]  /*0260*/  CS2R R4, SRZ ;  /* 0x0000000000047805 */ /* 0x000fc6000001ff00 */
[----:B--2---:R-:W-:Y:S02]  /*0270*/  IMAD.WIDE R16, R3, 0x4, R16 ;  /* 0x0000000403107825 */ /* 0x004fe400078e0210 */
[----:B------:R-:W1:Y:S03]  /*0280*/  LDC.64 R2, c[0x0][0x210] ;  /* 0x00008400ff027b82 */ /* 0x000e660000000a00 */
[----:B------:R2:W4:Y:S01]  /*0290*/  @P1 LDG.E.64 R4, desc[UR4][R16.64] ;  /* 0x0000000410041981 */ /* 0x000522000c1e1b00 */
[----:B-----5:R-:W-:-:S04]  /*02a0*/  IMAD.WIDE R8, R15, 0x4, R8 ;  /* 0x000000040f087825 */ /* 0x020fc800078e0208 */
[----:B0-----:R-:W-:Y:S01]  /*02b0*/  IMAD.WIDE R6, R15, 0x4, R6 ;  /* 0x000000040f067825 */ /* 0x001fe200078e0206 */
[----:B--2---:R-:W-:-:S03]  /*02c0*/  HFMA2.MMA R16, -RZ, RZ, 0, 0 ;  /* 0x00000000ff107435 */ /* 0x004fc600000001ff */
[----:B------:R-:W-:Y:S01]  /*02d0*/  IMAD.IADD R20, R10, 0x1, -R19 ;  /* 0x000000010a147824 */ /* 0x000fe200078e0a13 */
[----:B------:R-:W-:Y:S01]  /*02e0*/  CS2R R18, SRZ ;  /* 0x0000000000127805 */ /* 0x000fe2000001ff00 */
[----:B------:R-:W-:Y:S02]  /*02f0*/  IMAD.MOV.U32 R15, RZ, RZ, RZ ;  /* 0x000000ffff0f7224 */ /* 0x000fe400078e00ff */
[----:B------:R-:W-:-:S03]  /*0300*/  IMAD R21, R13, 0x20000, R20 ;  /* 0x000200000d157824 */ /* 0x000fc600078e0214 */
[----:B------:R-:W2:Y:S04]  /*0310*/  @P1 LDG.E.EL R18, desc[UR4][R8.64+-0x200] ;  /* 0xfffe000408121981 */ /* 0x000ea8000c2e1900 */
[----:B------:R-:W5:Y:S04]  /*0320*/  @P1 LDG.E.EL R15, desc[UR4][R8.64+-0x200] ;  /* 0xfffe0004080f1981 */ /* 0x000f68000c2e1900 */
[----:B------:R-:W2:Y:S04]  /*0330*/  @P1 LDG.E.EL R19, desc[UR4][R6.64+-0x200] ;  /* 0xfffe000406131981 */ /* 0x000ea8000c2e1900 */
[----:B------:R0:W2:Y:S01]  /*0340*/  @P1 LDG.E.EL R16, desc[UR4][R6.64+-0x200] ;  /* 0xfffe000406101981 */ /* 0x0000a2000c2e1900 */
[----:B-1----:R-:W-:Y:S01]  /*0350*/  IMAD.WIDE R20, R21, 0x4, R2 ;  /* 0x0000000415147825 */ /* 0x002fe200078e0202 */
[----:B------:R-:W-:-:S06]  /*0360*/  CS2R R2, SRZ ;  /* 0x0000000000027805 */ /* 0x000fcc000001ff00 */
[----:B------:R-:W2:Y:S01]  /*0370*/  @!P0 LDG.E.64 R2, desc[UR4][R20.64] ;  /* 0x0000000414028981 */ /* 0x000ea2000c1e1b00 */
[----:B0-----:R-:W-:Y:S01]  /*0380*/  IMAD.MOV.U32 R7, RZ, RZ, 0x3e800000 ;  /* 0x3e800000ff077424 */ /* 0x001fe200078e00ff */
[----:B---3--:R-:W-:Y:S02]  /*0390*/  SEL R0, R0, RZ, P1 ;  /* 0x000000ff00007207 */ /* 0x008fe40000800000 */
[----:B------:R-:W-:-:S03]  /*03a0*/  SEL R11, R11, RZ, P1 ;  /* 0x000000ff0b0b7207 */ /* 0x000fc60000800000 */
[----:B------:R-:W-:Y:S02]  /*03b0*/  FADD R0, R0, 9.9999997473787516356e-06 ;  /* 0x3727c5ac00007421 */ /* 0x000fe40000000000 */
[----:B------:R-:W-:Y:S02]  /*03c0*/  FADD R11, R11, 9.9999997473787516356e-06 ;  /* 0x3727c5ac0b0b7421 */ /* 0x000fe40000000000 */
[----:B------:R-:W0:Y:S08]  /*03d0*/  MUFU.SQRT R13, R0 ;  /* 0x00000000000d7308 */ /* 0x000e300000002000 */
[----:B------:R-:W1:Y:S01]  /*03e0*/  MUFU.SQRT R8, R11 ;  /* 0x0000000b00087308 */ /* 0x000e620000002000 */
[----:B0-----:R-:W-:-:S02]  /*03f0*/  FSETP.GT.AND P2, PT, R13, 8.50705917302346158658e+37, PT ;  /* 0x7e8000000d00780b */ /* 0x001fc40003f44000 */
[----:B------:R-:W-:Y:S02]  /*0400*/  FSETP.GEU.AND P4, PT, R13, 1.175494350822287508e-38, PT ;  /* 0x008000000d00780b */ /* 0x000fe40003f8e000 */
[C---:B-1----:R-:W-:Y:S02]  /*0410*/  FSETP.GT.AND P3, PT, R8.reuse, 8.50705917302346158658e+37, PT ;  /* 0x7e8000000800780b */ /* 0x042fe40003f64000 */
[----:B------:R-:W-:-:S07]  /*0420*/  FSETP.GEU.AND P5, PT, R8, 1.175494350822287508e-38, PT ;  /* 0x008000000800780b */ /* 0x000fce0003fae000 */
[----:B------:R-:W-:-:S04]  /*0430*/  @P2 FMUL R13, R13, 0.25 ;  /* 0x3e8000000d0d2820 */ /* 0x000fc80000400000 */
[----:B------:R-:W-:Y:S01]  /*0440*/  @!P4 FMUL R13, R13, 16777216 ;  /* 0x4b8000000d0dc820 */ /* 0x000fe20000400000 */
[----:B------:R-:W-:-:S04]  /*0450*/  @P3 FMUL R8, R8, 0.25 ;  /* 0x3e80000008083820 */ /* 0x000fc80000400000 */
[----:B------:R-:W-:Y:S01]  /*0460*/  @!P5 FMUL R8, R8, 16777216 ;  /* 0x4b8000000808d820 */ /* 0x000fe20000400000 */
[----:B------:R-:W0:Y:S01]  /*0470*/  MUFU.RCP R13, R13 ;  /* 0x0000000d000d7308 */ /* 0x000e220000001000 */
[----:B------:R-:W-:-:S07]  /*0480*/  FSEL R0, R7, 1, P2 ;  /* 0x3f80000007007808 */ /* 0x000fce0001000000 */
[----:B------:R-:W1:Y:S01]  /*0490*/  MUFU.RCP R8, R8 ;  /* 0x0000000800087308 */ /* 0x000e620000001000 */
[----:B------:R-:W-:Y:S02]  /*04a0*/  FSEL R7, R7, 1, P3 ;  /* 0x3f80000007077808 */ /* 0x000fe40001800000 */
[----:B----4-:R-:W-:Y:S02]  /*04b0*/  SEL R9, R5, RZ, P1 ;  /* 0x000000ff05097207 */ /* 0x010fe40000800000 */
[----:B------:R-:W-:Y:S02]  /*04c0*/  SEL R6, R4, RZ, P1 ;  /* 0x000000ff04067207 */ /* 0x000fe40000800000 */
[----:B------:R-:W3:Y:S01]  /*04d0*/  LDC.64 R4, c[0x0][0x240] ;  /* 0x00009000ff047b82 */ /* 0x000ee20000000a00 */
[----:B------:R-:W-:Y:S01]  /*04e0*/  SEL R11, R12, RZ, P1 ;  /* 0x000000ff0c0b7207 */ /* 0x000fe20000800000 */
[----:B------:R-:W-:Y:S01]  /*04f0*/  @!P4 FMUL R0, R0, 16777216 ;  /* 0x4b8000000000c820 */ /* 0x000fe20000400000 */
[----:B------:R-:W-:Y:S01]  /*0500*/  SEL R14, R14, RZ, P1 ;  /* 0x000000ff0e0e7207 */ /* 0x000fe20000800000 */
[----:B------:R-:W-:-:S02]  /*0510*/  @!P5 FMUL R7, R7, 16777216 ;  /* 0x4b8000000707d820 */ /* 0x000fc40000400000 */
[----:B0-----:R-:W-:Y:S01]  /*0520*/  FMUL R13, R13, R0 ;  /* 0x000000000d0d7220 */ /* 0x001fe20000400000 */
[----:B------:R-:W-:Y:S01]  /*0530*/  FADD R6, R6, -R11 ;  /* 0x8000000b06067221 */ /* 0x000fe20000000000 */
[----:B------:R-:W-:Y:S01]  /*0540*/  FADD R0, R9, -R14 ;  /* 0x8000000e09007221 */ /* 0x000fe20000000000 */
[----:B-1----:R-:W-:Y:S01]  /*0550*/  FMUL R7, R8, R7 ;  /* 0x0000000708077220 */ /* 0x002fe20000400000 */
[----:B-----5:R-:W-:Y:S01]  /*0560*/  SEL R15, R15, RZ, P1 ;  /* 0x000000ff0f0f7207 */ /* 0x020fe20000800000 */
[----:B------:R-:W-:Y:S01]  /*0570*/  FMUL R6, R6, R13 ;  /* 0x0000000d06067220 */ /* 0x000fe20000400000 */
[----:B--2---:R-:W-:Y:S01]  /*0580*/  SEL R18, R18, RZ, P1 ;  /* 0x000000ff12127207 */ /* 0x004fe20000800000 */
[----:B------:R-:W-:Y:S01]  /*0590*/  FMUL R7, R0, R7 ;  /* 0x0000000700077220 */ /* 0x000fe20000400000 */
[----:B------:R-:W-:Y:S02]  /*05a0*/  SEL R19, R19, RZ, P1 ;  /* 0x000000ff13137207 */ /* 0x000fe40000800000 */
[----:B------:R-:W-:-:S03]  /*05b0*/  SEL R16, R16, RZ, P1 ;  /* 0x000000ff10107207 */ /* 0x000fc60000800000 */
[----:B------:R-:W-:Y:S02]  /*05c0*/  FFMA R0, R6, R15, R19 ;  /* 0x0000000f06007223 */ /* 0x000fe40000000013 */
[----:B------:R-:W-:-:S03]  /*05d0*/  FFMA R16, R7, R18, R16 ;  /* 0x0000001207107223 */ /* 0x000fc60000000010 */
[----:B------:R-:W-:Y:S02]  /*05e0*/  FSETP.GEU.AND P1, PT, R0, RZ, PT ;  /* 0x000000ff0000720b */ /* 0x000fe40003f2e000 */
[----:B------:R-:W-:Y:S01]  /*05f0*/  FSETP.GEU.AND P2, PT, R16, RZ, PT ;  /* 0x000000ff1000720b */ /* 0x000fe20003f4e000 */
[----:B---3--:R-:W-:Y:S01]  /*0600*/  IMAD.WIDE R4, R10, 0x4, R4 ;  /* 0x000000040a047825 */ /* 0x008fe200078e0204 */
[----:B------:R-:W-:Y:S02]  /*0610*/  SEL R2, R2, RZ, !P0 ;  /* 0x000000ff02027207 */ /* 0x000fe40004000000 */
[----:B------:R-:W-:Y:S02]  /*0620*/  SEL R3, R3, RZ, !P0 ;  /* 0x000000ff03037207 */ /* 0x000fe40004000000 */
[----:B------:R-:W-:Y:S02]  /*0630*/  @P0 FSEL R2, R0, RZ, P1 ;  /* 0x000000ff00020208 */ /* 0x000fe40000800000 */
[----:B------:R-:W-:-:S05]  /*0640*/  @P0 FSEL R3, R16, RZ, P2 ;  /* 0x000000ff10030208 */ /* 0x000fca0001000000 */
[----:B------:R-:W-:Y:S01]  /*0650*/  STG.E.64 desc[UR4][R4.64], R2 ;  /* 0x0000000204007986 */ /* 0x000fe2000c101b04 */
[----:B------:R-:W-:Y:S05]  /*0660*/  EXIT ;  /* 0x000000000000794d */ /* 0x000fea0003800000 */
.L_x_0:
[----:B------:R-:W-:-:S00]  /*0670*/  BRA `(.L_x_0) ;  /* 0xfffffffc00fc7947 */ /* 0x000fc0000383ffff */
[----:B------:R-:W-:-:S00]  /*0680*/  NOP ;  /* 0x0000000000007918 */ /* 0x000fc00000000000 */
[----:B------:R-:W-:-:S00]  /*0690*/  NOP ;  /* 0x0000000000007918 */ /* 0x000fc00000000000 */
[----:B------:R-:W-:-:S00]  /*06a0*/  NOP ;  /* 0x0000000000007918 */ /* 0x000fc00000000000 */
[----:B------:R-:W-:-:S00]  /*06b0*/  NOP ;  /* 0x0000000000007918 */ /* 0x000fc00000000000 */
[----:B------:R-:W-:-:S00]  /*06c0*/  NOP ;  /* 0x0000000000007918 */ /* 0x000fc00000000000 */
[----:B------:R-:W-:-:S00]  /*06d0*/  NOP ;  /* 0x0000000000007918 */ /* 0x000fc00000000000 */
[----:B------:R-:W-:-:S00]  /*06e0*/  NOP ;  /* 0x0000000000007918 */ /* 0x000fc00000000000 */
[----:B------:R-:W-:-:S00]  /*06f0*/  NOP ;  /* 0x0000000000007918 */ /* 0x000fc00000000000 */
.L_x_1:


//--------------------- .nv.global.init           --------------------------
	.section	.nv.global.init,"aw",@progbits
.nv.global.init:
	.type		_$_str,@object
	.size		_$_str,(_$_str_$_2 - _$_str)
_$_str:
        /*0000*/ 	.byte	0x5f, 0x5f, 0x43, 0x55, 0x44, 0x41, 0x5f, 0x46, 0x54, 0x5a, 0x00
	.type		_$_str_$_2,@object
	.size		_$_str_$_2,(.L_1 - _$_str_$_2)
_$_str_$_2:
        /*000b*/ 	.byte	0x5f, 0x5f, 0x43, 0x55, 0x44, 0x41, 0x5f, 0x50, 0x52, 0x45, 0x43, 0x5f, 0x53, 0x51, 0x52, 0x54
        /*001b*/ 	.byte	0x00
.L_1:


//--------------------- .nv.constant0.triton_poi_fused_cat_34 --------------------------
	.section	.nv.constant0.triton_poi_fused_cat_34,"a",@progbits
	.sectionflags	@""
	.align	4
.nv.constant0.triton_poi_fused_cat_34:
	.zero		588
